//
// Generated by NVIDIA NVVM Compiler
//
// Compiler Build ID: CL-36424714
// Cuda compilation tools, release 13.0, V13.0.88
// Based on NVVM 20.0.0
//

.version 9.0
.target sm_100
.address_size 64

	// .globl	_Z12registerDemoi

.visible .entry _Z12registerDemoi(
	.param .u32 _Z12registerDemoi_param_0
)
{


	ret;

}


// ===== COMPILED SASS (sm_100) =====

	.target	sm_100

	.elftype	@"ET_EXEC"


//--------------------- .note.nv.tkinfo           --------------------------
	.section	.note.nv.tkinfo,"",@"SHT_NOTE"
	.sectionflags	@"SHF_NOTE_NV_TKINFO"
	.tkinfo
        /*0018*/ 	.word	0x00000002
        /*0030*/ 	.string	""
        /*0030*/ 	.string	"ptxas"
        /*0030*/ 	.string	"Cuda compilation tools, release 13.0, V13.0.88"
        /*0030*/ 	.string	"Build cuda_13.0.r13.0/compiler.36424714_0"
        /*0030*/ 	.string	"-arch sm_100 -m 64 "



//--------------------- .note.nv.cuinfo           --------------------------
	.section	.note.nv.cuinfo,"",@"SHT_NOTE"
	.sectionflags	@"SHF_NOTE_NV_CUINFO"
        /*0018*/ 	.short	0x0002
        /*001a*/ 	.short	0x0064
        /*001c*/ 	.short	0x0082
	.zero		2


//--------------------- .nv.info                  --------------------------
	.section	.nv.info,"",@"SHT_CUDA_INFO"
	.align	4


	//----- nvinfo : EIATTR_REGCOUNT
	.align		4
        /*0000*/ 	.byte	0x04, 0x2f
        /*0002*/ 	.short	(.L_1 - .L_0)
	.align		4
.L_0:
        /*0004*/ 	.word	index@(_Z12registerDemoi)
        /*0008*/ 	.word	0x00000004


	//----- nvinfo : EIATTR_FRAME_SIZE
	.align		4
.L_1:
        /*000c*/ 	.byte	0x04, 0x11
        /*000e*/ 	.short	(.L_3 - .L_2)
	.align		4
.L_2:
        /*0010*/ 	.word	index@(_Z12registerDemoi)
        /*0014*/ 	.word	0x00000000


	//----- nvinfo : EIATTR_MIN_STACK_SIZE
	.align		4
.L_3:
        /*0018*/ 	.byte	0x04, 0x12
        /*001a*/ 	.short	(.L_5 - .L_4)
	.align		4
.L_4:
        /*001c*/ 	.word	index@(_Z12registerDemoi)
        /*0020*/ 	.word	0x00000000
.L_5:


//--------------------- .nv.compat                --------------------------
	.section	.nv.compat,"",@"SHT_CUDA_COMPAT_INFO"
	.align	4
        /*0000*/ 	.byte	0x02, 0x09, 0x00, 0x00, 0x02, 0x02, 0x01, 0x00, 0x02, 0x05, 0x05, 0x00, 0x03, 0x07, 0x01, 0x01
        /*0010*/ 	.byte	0x02, 0x03, 0x00, 0x00, 0x02, 0x06, 0x01, 0x00, 0x04, 0x0b, 0x08, 0x00, 0x09, 0x00, 0x00, 0x00
        /*0020*/ 	.byte	0x00, 0x00, 0x00, 0x00


//--------------------- .nv.info._Z12registerDemoi --------------------------
	.section	.nv.info._Z12registerDemoi,"",@"SHT_CUDA_INFO"
	.sectionflags	@""
	.align	4


	//----- nvinfo : EIATTR_CUDA_API_VERSION
	.align		4
        /*0000*/ 	.byte	0x04, 0x37
        /*0002*/ 	.short	(.L_7 - .L_6)
.L_6:
        /*0004*/ 	.word	0x00000082


	//----- nvinfo : EIATTR_KPARAM_INFO
	.align		4
.L_7:
        /*0008*/ 	.byte	0x04, 0x17
        /*000a*/ 	.short	(.L_9 - .L_8)
.L_8:
        /*000c*/ 	.word	0x00000000
        /*0010*/ 	.short	0x0000
        /*0012*/ 	.short	0x0000
        /*0014*/ 	.byte	0x00, 0xf0, 0x11, 0x00


	//----- nvinfo : EIATTR_SPARSE_MMA_MASK
	.align		4
.L_9:
        /*0018*/ 	.byte	0x03, 0x50
        /*001a*/ 	.short	0x0000


	//----- nvinfo : EIATTR_MAXREG_COUNT
	.align		4
        /*001c*/ 	.byte	0x03, 0x1b
        /*001e*/ 	.short	0x00ff


	//----- nvinfo : EIATTR_MERCURY_ISA_VERSION
	.align		4
        /*0020*/ 	.byte	0x03, 0x5f
        /*0022*/ 	.short	0x0101


	//----- nvinfo : EIATTR_VRC_CTA_INIT_COUNT
	.align		4
        /*0024*/ 	.byte	0x02, 0x4a
	.zero		1
	.zero		1


	//----- nvinfo : EIATTR_EXIT_INSTR_OFFSETS
	.align		4
        /*0028*/ 	.byte	0x04, 0x1c
        /*002a*/ 	.short	(.L_11 - .L_10)


	//   ....[0]....
.L_10:
        /*002c*/ 	.word	0x00000010


	//----- nvinfo : EIATTR_CBANK_PARAM_SIZE
	.align		4
.L_11:
        /*0030*/ 	.byte	0x03, 0x19
        /*0032*/ 	.short	0x0004


	//----- nvinfo : EIATTR_PARAM_CBANK
	.align		4
        /*0034*/ 	.byte	0x04, 0x0a
        /*0036*/ 	.short	(.L_13 - .L_12)
	.align		4
.L_12:
        /*0038*/ 	.word	index@(.nv.constant0._Z12registerDemoi)
        /*003c*/ 	.short	0x0380
        /*003e*/ 	.short	0x0004


	//----- nvinfo : EIATTR_SW_WAR
	.align		4
.L_13:
        /*0040*/ 	.byte	0x04, 0x36
        /*0042*/ 	.short	(.L_15 - .L_14)
.L_14:
        /*0044*/ 	.word	0x00000008
.L_15:


//--------------------- .nv.callgraph             --------------------------
	.section	.nv.callgraph,"",@"SHT_CUDA_CALLGRAPH"
	.align	4
	.sectionentsize	8
	.align		4
        /*0000*/ 	.word	0x00000000
	.align		4
        /*0004*/ 	.word	0xffffffff
	.align		4
        /*0008*/ 	.word	0x00000000
	.align		4
        /*000c*/ 	.word	0xfffffffe
	.align		4
        /*0010*/ 	.word	0x00000000
	.align		4
        /*0014*/ 	.word	0xfffffffd
	.align		4
        /*0018*/ 	.word	0x00000000
	.align		4
        /*001c*/ 	.word	0xfffffffc


//--------------------- .text._Z12registerDemoi   --------------------------
	.section	.text._Z12registerDemoi,"ax",@progbits
	.align	128
        .global         _Z12registerDemoi
        .type           _Z12registerDemoi,@function
        .size           _Z12registerDemoi,(.L_x_1 - _Z12registerDemoi)
        .other          _Z12registerDemoi,@"STO_CUDA_ENTRY STV_DEFAULT"
_Z12registerDemoi:
.text._Z12registerDemoi:
[----:B------:R-:W-:Y:S01]  /*0000*/  LDC R1, c[0x0][0x37c] ;  /* 0x0000df00ff017b82 */ /* 0x000fe20000000800 */
[----:B------:R-:W-:Y:S05]  /*0010*/  EXIT ;  /* 0x000000000000794d */ /* 0x000fea0003800000 */
.L_x_0:
[----:B------:R-:W-:-:S00]  /*0020*/  BRA `(.L_x_0) ;  /* 0xfffffffc00fc7947 */ /* 0x000fc0000383ffff */
[----:B------:R-:W-:-:S00]  /*0030*/  NOP ;  /* 0x0000000000007918 */ /* 0x000fc00000000000 */
        /* <DEDUP_REMOVED lines=12> */
.L_x_1:


//--------------------- .nv.shared.reserved.0     --------------------------
	.section	.nv.shared.reserved.0,"aw",@nobits
	.weak		__nv_reservedSMEM_offset_0_alias
	.size		__nv_reservedSMEM_offset_0_alias, 0, 64
	.other		__nv_reservedSMEM_offset_0_alias,@"STO_CUDA_RESERVED_SHARED STV_DEFAULT"
__nv_reservedSMEM_offset_0_alias:
	.zero		0
	.zero		64


//--------------------- .nv.constant0._Z12registerDemoi --------------------------
	.section	.nv.constant0._Z12registerDemoi,"a",@progbits
	.sectionflags	@""
	.align	4
.nv.constant0._Z12registerDemoi:
	.zero		900


//--------------------- SYMBOLS --------------------------

	.type		.nv.reservedSmem.offset0,@object
	.size		.nv.reservedSmem.offset0,0x4
